//
// Generated by NVIDIA NVVM Compiler
//
// Compiler Build ID: CL-36424714
// Cuda compilation tools, release 13.0, V13.0.88
// Based on NVVM 20.0.0
//

.version 9.0
.target sm_100
.address_size 64

	// .globl	_Z9vectorAddPiS_S_i

.visible .entry _Z9vectorAddPiS_S_i(
	.param .u64 .ptr .align 1 _Z9vectorAddPiS_S_i_param_0,
	.param .u64 .ptr .align 1 _Z9vectorAddPiS_S_i_param_1,
	.param .u64 .ptr .align 1 _Z9vectorAddPiS_S_i_param_2,
	.param .u32 _Z9vectorAddPiS_S_i_param_3
)
{
	.reg .pred 	%p<3>;
	.reg .b32 	%r<22>;
	.reg .b64 	%rd<11>;

	ld.param.u64 	%rd4, [_Z9vectorAddPiS_S_i_param_0];
	ld.param.u64 	%rd5, [_Z9vectorAddPiS_S_i_param_1];
	ld.param.u64 	%rd6, [_Z9vectorAddPiS_S_i_param_2];
	ld.param.u32 	%r4, [_Z9vectorAddPiS_S_i_param_3];
	mov.u32 	%r5, %ctaid.x;
	mov.u32 	%r6, %ntid.x;
	mov.u32 	%r7, %tid.x;
	mad.lo.s32 	%r1, %r5, %r6, %r7;
	setp.ge.s32 	%p1, %r1, %r4;
	@%p1 bra 	$L__BB0_3;
	cvta.to.global.u64 	%rd7, %rd4;
	cvta.to.global.u64 	%rd8, %rd5;
	cvta.to.global.u64 	%rd9, %rd6;
	mul.wide.s32 	%rd10, %r1, 4;
	add.s64 	%rd1, %rd7, %rd10;
	add.s64 	%rd2, %rd8, %rd10;
	add.s64 	%rd3, %rd9, %rd10;
	mov.b32 	%r21, 0;
$L__BB0_2:
	ld.global.u32 	%r9, [%rd1];
	ld.global.u32 	%r10, [%rd2];
	add.s32 	%r11, %r10, %r9;
	st.global.u32 	[%rd3], %r11;
	ld.global.u32 	%r12, [%rd1];
	ld.global.u32 	%r13, [%rd2];
	add.s32 	%r14, %r13, %r12;
	st.global.u32 	[%rd3], %r14;
	ld.global.u32 	%r15, [%rd1];
	ld.global.u32 	%r16, [%rd2];
	add.s32 	%r17, %r16, %r15;
	st.global.u32 	[%rd3], %r17;
	ld.global.u32 	%r18, [%rd1];
	ld.global.u32 	%r19, [%rd2];
	add.s32 	%r20, %r19, %r18;
	st.global.u32 	[%rd3], %r20;
	add.s32 	%r21, %r21, 4;
	setp.ne.s32 	%p2, %r21, 100;
	@%p2 bra 	$L__BB0_2;
$L__BB0_3:
	ret;

}


// ===== COMPILED SASS (sm_100) =====

	.target	sm_100

	.elftype	@"ET_EXEC"


//--------------------- .note.nv.tkinfo           --------------------------
	.section	.note.nv.tkinfo,"",@"SHT_NOTE"
	.sectionflags	@"SHF_NOTE_NV_TKINFO"
	.tkinfo
        /*0018*/ 	.word	0x00000002
        /*0030*/ 	.string	""
        /*0030*/ 	.string	"ptxas"
        /*0030*/ 	.string	"Cuda compilation tools, release 13.0, V13.0.88"
        /*0030*/ 	.string	"Build cuda_13.0.r13.0/compiler.36424714_0"
        /*0030*/ 	.string	"-arch sm_100 -m 64 "



//--------------------- .note.nv.cuinfo           --------------------------
	.section	.note.nv.cuinfo,"",@"SHT_NOTE"
	.sectionflags	@"SHF_NOTE_NV_CUINFO"
        /*0018*/ 	.short	0x0002
        /*001a*/ 	.short	0x0064
        /*001c*/ 	.short	0x0082
	.zero		2


//--------------------- .nv.info                  --------------------------
	.section	.nv.info,"",@"SHT_CUDA_INFO"
	.align	4


	//----- nvinfo : EIATTR_REGCOUNT
	.align		4
        /*0000*/ 	.byte	0x04, 0x2f
        /*0002*/ 	.short	(.L_1 - .L_0)
	.align		4
.L_0:
        /*0004*/ 	.word	index@(_Z9vectorAddPiS_S_i)
        /*0008*/ 	.word	0x00000014


	//----- nvinfo : EIATTR_FRAME_SIZE
	.align		4
.L_1:
        /*000c*/ 	.byte	0x04, 0x11
        /*000e*/ 	.short	(.L_3 - .L_2)
	.align		4
.L_2:
        /*0010*/ 	.word	index@(_Z9vectorAddPiS_S_i)
        /*0014*/ 	.word	0x00000000


	//----- nvinfo : EIATTR_MIN_STACK_SIZE
	.align		4
.L_3:
        /*0018*/ 	.byte	0x04, 0x12
        /*001a*/ 	.short	(.L_5 - .L_4)
	.align		4
.L_4:
        /*001c*/ 	.word	index@(_Z9vectorAddPiS_S_i)
        /*0020*/ 	.word	0x00000000
.L_5:


//--------------------- .nv.compat                --------------------------
	.section	.nv.compat,"",@"SHT_CUDA_COMPAT_INFO"
	.align	4
        /*0000*/ 	.byte	0x02, 0x09, 0x00, 0x00, 0x02, 0x02, 0x01, 0x00, 0x02, 0x05, 0x05, 0x00, 0x03, 0x07, 0x01, 0x01
        /*0010*/ 	.byte	0x02, 0x03, 0x00, 0x00, 0x02, 0x06, 0x01, 0x00, 0x04, 0x0b, 0x08, 0x00, 0x09, 0x00, 0x00, 0x00
        /*0020*/ 	.byte	0x00, 0x00, 0x00, 0x00


//--------------------- .nv.info._Z9vectorAddPiS_S_i --------------------------
	.section	.nv.info._Z9vectorAddPiS_S_i,"",@"SHT_CUDA_INFO"
	.sectionflags	@""
	.align	4


	//----- nvinfo : EIATTR_CUDA_API_VERSION
	.align		4
        /*0000*/ 	.byte	0x04, 0x37
        /*0002*/ 	.short	(.L_7 - .L_6)
.L_6:
        /*0004*/ 	.word	0x00000082


	//----- nvinfo : EIATTR_KPARAM_INFO
	.align		4
.L_7:
        /*0008*/ 	.byte	0x04, 0x17
        /*000a*/ 	.short	(.L_9 - .L_8)
.L_8:
        /*000c*/ 	.word	0x00000000
        /*0010*/ 	.short	0x0003
        /*0012*/ 	.short	0x0018
        /*0014*/ 	.byte	0x00, 0xf0, 0x11, 0x00


	//----- nvinfo : EIATTR_KPARAM_INFO
	.align		4
.L_9:
        /*0018*/ 	.byte	0x04, 0x17
        /*001a*/ 	.short	(.L_11 - .L_10)
.L_10:
        /*001c*/ 	.word	0x00000000
        /*0020*/ 	.short	0x0002
        /*0022*/ 	.short	0x0010
        /*0024*/ 	.byte	0x00, 0xf5, 0x21, 0x00


	//----- nvinfo : EIATTR_KPARAM_INFO
	.align		4
.L_11:
        /*0028*/ 	.byte	0x04, 0x17
        /*002a*/ 	.short	(.L_13 - .L_12)
.L_12:
        /*002c*/ 	.word	0x00000000
        /*0030*/ 	.short	0x0001
        /*0032*/ 	.short	0x0008
        /*0034*/ 	.byte	0x00, 0xf5, 0x21, 0x00


	//----- nvinfo : EIATTR_KPARAM_INFO
	.align		4
.L_13:
        /*0038*/ 	.byte	0x04, 0x17
        /*003a*/ 	.short	(.L_15 - .L_14)
.L_14:
        /*003c*/ 	.word	0x00000000
        /*0040*/ 	.short	0x0000
        /*0042*/ 	.short	0x0000
        /*0044*/ 	.byte	0x00, 0xf5, 0x21, 0x00


	//----- nvinfo : EIATTR_SPARSE_MMA_MASK
	.align		4
.L_15:
        /*0048*/ 	.byte	0x03, 0x50
        /*004a*/ 	.short	0x0000


	//----- nvinfo : EIATTR_MAXREG_COUNT
	.align		4
        /*004c*/ 	.byte	0x03, 0x1b
        /*004e*/ 	.short	0x00ff


	//----- nvinfo : EIATTR_MERCURY_ISA_VERSION
	.align		4
        /*0050*/ 	.byte	0x03, 0x5f
        /*0052*/ 	.short	0x0101


	//----- nvinfo : EIATTR_VRC_CTA_INIT_COUNT
	.align		4
        /*0054*/ 	.byte	0x02, 0x4a
	.zero		1
	.zero		1


	//----- nvinfo : EIATTR_EXIT_INSTR_OFFSETS
	.align		4
        /*0058*/ 	.byte	0x04, 0x1c
        /*005a*/ 	.short	(.L_17 - .L_16)


	//   ....[0]....
.L_16:
        /*005c*/ 	.word	0x00000070


	//   ....[1]....
        /*0060*/ 	.word	0x000019f0


	//----- nvinfo : EIATTR_CBANK_PARAM_SIZE
	.align		4
.L_17:
        /*0064*/ 	.byte	0x03, 0x19
        /*0066*/ 	.short	0x001c


	//----- nvinfo : EIATTR_PARAM_CBANK
	.align		4
        /*0068*/ 	.byte	0x04, 0x0a
        /*006a*/ 	.short	(.L_19 - .L_18)
	.align		4
.L_18:
        /*006c*/ 	.word	index@(.nv.constant0._Z9vectorAddPiS_S_i)
        /*0070*/ 	.short	0x0380
        /*0072*/ 	.short	0x001c


	//----- nvinfo : EIATTR_SW_WAR
	.align		4
.L_19:
        /*0074*/ 	.byte	0x04, 0x36
        /*0076*/ 	.short	(.L_21 - .L_20)
.L_20:
        /*0078*/ 	.word	0x00000008
.L_21:


//--------------------- .nv.callgraph             --------------------------
	.section	.nv.callgraph,"",@"SHT_CUDA_CALLGRAPH"
	.align	4
	.sectionentsize	8
	.align		4
        /*0000*/ 	.word	0x00000000
	.align		4
        /*0004*/ 	.word	0xffffffff
	.align		4
        /*0008*/ 	.word	0x00000000
	.align		4
        /*000c*/ 	.word	0xfffffffe
	.align		4
        /*0010*/ 	.word	0x00000000
	.align		4
        /*0014*/ 	.word	0xfffffffd
	.align		4
        /*0018*/ 	.word	0x00000000
	.align		4
        /*001c*/ 	.word	0xfffffffc


//--------------------- .text._Z9vectorAddPiS_S_i --------------------------
	.section	.text._Z9vectorAddPiS_S_i,"ax",@progbits
	.align	128
        .global         _Z9vectorAddPiS_S_i
        .type           _Z9vectorAddPiS_S_i,@function
        .size           _Z9vectorAddPiS_S_i,(.L_x_1 - _Z9vectorAddPiS_S_i)
        .other          _Z9vectorAddPiS_S_i,@"STO_CUDA_ENTRY STV_DEFAULT"
_Z9vectorAddPiS_S_i:
.text._Z9vectorAddPiS_S_i:
[----:B------:R-:W-:Y:S01]  /*0000*/  LDC R1, c[0x0][0x37c] ;  /* 0x0000df00ff017b82 */ /* 0x000fe20000000800 */
[----:B------:R-:W0:Y:S07]  /*0010*/  S2R R0, SR_TID.X ;  /* 0x0000000000007919 */ /* 0x000e2e0000002100 */
[----:B------:R-:W0:Y:S01]  /*0020*/  S2UR UR4, SR_CTAID.X ;  /* 0x00000000000479c3 */ /* 0x000e220000002500 */
[----:B------:R-:W1:Y:S07]  /*0030*/  LDCU UR5, c[0x0][0x398] ;  /* 0x00007300ff0577ac */ /* 0x000e6e0008000800 */
[----:B------:R-:W0:Y:S02]  /*0040*/  LDC R9, c[0x0][0x360] ;  /* 0x0000d800ff097b82 */ /* 0x000e240000000800 */
[----:B0-----:R-:W-:-:S05]  /*0050*/  IMAD R9, R9, UR4, R0 ;  /* 0x0000000409097c24 */ /* 0x001fca000f8e0200 */
[----:B-1----:R-:W-:-:S13]  /*0060*/  ISETP.GE.AND P0, PT, R9, UR5, PT ;  /* 0x0000000509007c0c */ /* 0x002fda000bf06270 */
[----:B------:R-:W-:Y:S05]  /*0070*/  @P0 EXIT ;  /* 0x000000000000094d */ /* 0x000fea0003800000 */
[----:B------:R-:W0:Y:S01]  /*0080*/  LDC.64 R2, c[0x0][0x380] ;  /* 0x0000e000ff027b82 */ /* 0x000e220000000a00 */
[----:B------:R-:W1:Y:S07]  /*0090*/  LDCU.64 UR4, c[0x0][0x358] ;  /* 0x00006b00ff0477ac */ /* 0x000e6e0008000a00 */
[----:B------:R-:W2:Y:S08]  /*00a0*/  LDC.64 R4, c[0x0][0x388] ;  /* 0x0000e200ff047b82 */ /* 0x000eb00000000a00 */
[----:B------:R-:W3:Y:S01]  /*00b0*/  LDC.64 R6, c[0x0][0x390] ;  /* 0x0000e400ff067b82 */ /* 0x000ee20000000a00 */
[----:B0-----:R-:W-:-:S05]  /*00c0*/  IMAD.WIDE R2, R9, 0x4, R2 ;  /* 0x0000000409027825 */ /* 0x001fca00078e0202 */
[----:B-1----:R-:W4:Y:S01]  /*00d0*/  LDG.E R0, desc[UR4][R2.64] ;  /* 0x0000000402007981 */ /* 0x002f22000c1e1900 */
[----:B--2---:R-:W-:-:S05]  /*00e0*/  IMAD.WIDE R4, R9, 0x4, R4 ;  /* 0x0000000409047825 */ /* 0x004fca00078e0204 */
[----:B------:R-:W4:Y:S01]  /*00f0*/  LDG.E R11, desc[UR4][R4.64] ;  /* 0x00000004040b7981 */ /* 0x000f22000c1e1900 */
[----:B---3--:R-:W-:Y:S01]  /*0100*/  IMAD.WIDE R6, R9, 0x4, R6 ;  /* 0x0000000409067825 */ /* 0x008fe200078e0206 */
[----:B----4-:R-:W-:-:S05]  /*0110*/  IADD3 R11, PT, PT, R0, R11, RZ ;  /* 0x0000000b000b7210 */ /* 0x010fca0007ffe0ff */
[----:B------:R0:W-:Y:S04]  /*0120*/  STG.E desc[UR4][R6.64], R11 ;  /* 0x0000000b06007986 */ /* 0x0001e8000c101904 */
[----:B------:R-:W2:Y:S04]  /*0130*/  LDG.E R0, desc[UR4][R2.64] ;  /* 0x0000000402007981 */ /* 0x000ea8000c1e1900 */
[----:B------:R-:W2:Y:S02]  /*0140*/  LDG.E R9, desc[UR4][R4.64] ;  /* 0x0000000404097981 */ /* 0x000ea4000c1e1900 */
[----:B--2---:R-:W-:-:S05]  /*0150*/  IMAD.IADD R9, R0, 0x1, R9 ;  /* 0x0000000100097824 */ /* 0x004fca00078e0209 */
[----:B------:R1:W-:Y:S04]  /*0160*/  STG.E desc[UR4][R6.64], R9 ;  /* 0x0000000906007986 */ /* 0x0003e8000c101904 */
[----:B------:R-:W2:Y:S04]  /*0170*/  LDG.E R0, desc[UR4][R2.64] ;  /* 0x0000000402007981 */ /* 0x000ea8000c1e1900 */
[----:B------:R-:W2:Y:S02]  /*0180*/  LDG.E R13, desc[UR4][R4.64] ;  /* 0x00000004040d7981 */ /* 0x000ea4000c1e1900 */
[----:B--2---:R-:W-:-:S05]  /*0190*/  IADD3 R13, PT, PT, R0, R13, RZ ;  /* 0x0000000d000d7210 */ /* 0x004fca0007ffe0ff */
[----:B------:R2:W-:Y:S04]  /*01a0*/  STG.E desc[UR4][R6.64], R13 ;  /* 0x0000000d06007986 */ /* 0x0005e8000c101904 */
[----:B------:R-:W3:Y:S04]  /*01b0*/  LDG.E R0, desc[UR4][R2.64] ;  /* 0x0000000402007981 */ /* 0x000ee8000c1e1900 */
[----:B------:R-:W3:Y:S02]  /*01c0*/  LDG.E R15, desc[UR4][R4.64] ;  /* 0x00000004040f7981 */ /* 0x000ee4000c1e1900 */
[----:B---3--:R-:W-:-:S05]  /*01d0*/  IMAD.IADD R15, R0, 0x1, R15 ;  /* 0x00000001000f7824 */ /* 0x008fca00078e020f */
[----:B------:R3:W-:Y:S04]  /*01e0*/  STG.E desc[UR4][R6.64], R15 ;  /* 0x0000000f06007986 */ /* 0x0007e8000c101904 */
[----:B------:R-:W4:Y:S04]  /*01f0*/  LDG.E R0, desc[UR4][R2.64] ;  /* 0x0000000402007981 */ /* 0x000f28000c1e1900 */
[----:B0-----:R-:W4:Y:S02]  /*0200*/  LDG.E R11, desc[UR4][R4.64] ;  /* 0x00000004040b7981 */ /* 0x001f24000c1e1900 */
[----:B----4-:R-:W-:-:S05]  /*0210*/  IADD3 R11, PT, PT, R0, R11, RZ ;  /* 0x0000000b000b7210 */ /* 0x010fca0007ffe0ff */
[----:B------:R0:W-:Y:S04]  /*0220*/  STG.E desc[UR4][R6.64], R11 ;  /* 0x0000000b06007986 */ /* 0x0001e8000c101904 */
[----:B------:R-:W4:Y:S04]  /*0230*/  LDG.E R0, desc[UR4][R2.64] ;  /* 0x0000000402007981 */ /* 0x000f28000c1e1900 */
[----:B-1----:R-:W4:Y:S02]  /*0240*/  LDG.E R9, desc[UR4][R4.64] ;  /* 0x0000000404097981 */ /* 0x002f24000c1e1900 */
[----:B----4-:R-:W-:-:S05]  /*0250*/  IMAD.IADD R9, R0, 0x1, R9 ;  /* 0x0000000100097824 */ /* 0x010fca00078e0209 */
[----:B------:R1:W-:Y:S04]  /*0260*/  STG.E desc[UR4][R6.64], R9 ;  /* 0x0000000906007986 */ /* 0x0003e8000c101904 */
[----:B------:R-:W4:Y:S04]  /*0270*/  LDG.E R0, desc[UR4][R2.64] ;  /* 0x0000000402007981 */ /* 0x000f28000c1e1900 */
[----:B--2---:R-:W4:Y:S02]  /*0280*/  LDG.E R13, desc[UR4][R4.64] ;  /* 0x00000004040d7981 */ /* 0x004f24000c1e1900 */
[----:B----4-:R-:W-:-:S05]  /*0290*/  IADD3 R13, PT, PT, R0, R13, RZ ;  /* 0x0000000d000d7210 */ /* 0x010fca0007ffe0ff */
[----:B------:R2:W-:Y:S04]  /*02a0*/  STG.E desc[UR4][R6.64], R13 ;  /* 0x0000000d06007986 */ /* 0x0005e8000c101904 */
[----:B------:R-:W4:Y:S04]  /*02b0*/  LDG.E R0, desc[UR4][R2.64] ;  /* 0x0000000402007981 */ /* 0x000f28000c1e1900 */
[----:B---3--:R-:W4:Y:S02]  /*02c0*/  LDG.E R15, desc[UR4][R4.64] ;  /* 0x00000004040f7981 */ /* 0x008f24000c1e1900 */
[----:B----4-:R-:W-:-:S05]  /*02d0*/  IMAD.IADD R15, R0, 0x1, R15 ;  /* 0x00000001000f7824 */ /* 0x010fca00078e020f */
        /* <DEDUP_REMOVED lines=341> */
[----:B------:R-:W2:Y:S04]  /*1830*/  LDG.E R0, desc[UR4][R2.64] ;  /* 0x0000000402007981 */ /* 0x000ea8000c1e1900 */
[----:B-1----:R-:W2:Y:S02]  /*1840*/  LDG.E R9, desc[UR4][R4.64] ;  /* 0x0000000404097981 */ /* 0x002ea4000c1e1900 */
[----:B--2---:R-:W-:-:S05]  /*1850*/  IADD3 R13, PT, PT, R0, R9, RZ ;  /* 0x00000009000d7210 */ /* 0x004fca0007ffe0ff */
[----:B------:R1:W-:Y:S04]  /*1860*/  STG.E desc[UR4][R6.64], R13 ;  /* 0x0000000d06007986 */ /* 0x0003e8000c101904 */
[----:B------:R-:W3:Y:S04]  /*1870*/  LDG.E R0, desc[UR4][R2.64] ;  /* 0x0000000402007981 */ /* 0x000ee8000c1e1900 */
[----:B------:R-:W3:Y:S02]  /*1880*/  LDG.E R9, desc[UR4][R4.64] ;  /* 0x0000000404097981 */ /* 0x000ee4000c1e1900 */
[----:B---3--:R-:W-:-:S05]  /*1890*/  IMAD.IADD R15, R0, 0x1, R9 ;  /* 0x00000001000f7824 */ /* 0x008fca00078e0209 */
[----:B------:R2:W-:Y:S04]  /*18a0*/  STG.E desc[UR4][R6.64], R15 ;  /* 0x0000000f06007986 */ /* 0x0005e8000c101904 */
[----:B------:R-:W3:Y:S04]  /*18b0*/  LDG.E R0, desc[UR4][R2.64] ;  /* 0x0000000402007981 */ /* 0x000ee8000c1e1900 */
[----:B------:R-:W3:Y:S02]  /*18c0*/  LDG.E R9, desc[UR4][R4.64] ;  /* 0x0000000404097981 */ /* 0x000ee4000c1e1900 */
[----:B---3--:R-:W-:-:S05]  /*18d0*/  IADD3 R17, PT, PT, R0, R9, RZ ;  /* 0x0000000900117210 */ /* 0x008fca0007ffe0ff */
[----:B------:R-:W-:Y:S04]  /*18e0*/  STG.E desc[UR4][R6.64], R17 ;  /* 0x0000001106007986 */ /* 0x000fe8000c101904 */
[----:B------:R-:W3:Y:S04]  /*18f0*/  LDG.E R0, desc[UR4][R2.64] ;  /* 0x0000000402007981 */ /* 0x000ee8000c1e1900 */
[----:B------:R-:W3:Y:S02]  /*1900*/  LDG.E R9, desc[UR4][R4.64] ;  /* 0x0000000404097981 */ /* 0x000ee4000c1e1900 */
[----:B---3--:R-:W-:-:S05]  /*1910*/  IADD3 R9, PT, PT, R0, R9, RZ ;  /* 0x0000000900097210 */ /* 0x008fca0007ffe0ff */
[----:B------:R-:W-:Y:S04]  /*1920*/  STG.E desc[UR4][R6.64], R9 ;  /* 0x0000000906007986 */ /* 0x000fe8000c101904 */
[----:B------:R-:W3:Y:S04]  /*1930*/  LDG.E R0, desc[UR4][R2.64] ;  /* 0x0000000402007981 */ /* 0x000ee8000c1e1900 */
[----:B0-----:R-:W3:Y:S02]  /*1940*/  LDG.E R11, desc[UR4][R4.64] ;  /* 0x00000004040b7981 */ /* 0x001ee4000c1e1900 */
[----:B---3--:R-:W-:-:S05]  /*1950*/  IMAD.IADD R11, R0, 0x1, R11 ;  /* 0x00000001000b7824 */ /* 0x008fca00078e020b */
[----:B------:R-:W-:Y:S04]  /*1960*/  STG.E desc[UR4][R6.64], R11 ;  /* 0x0000000b06007986 */ /* 0x000fe8000c101904 */
[----:B------:R-:W3:Y:S04]  /*1970*/  LDG.E R0, desc[UR4][R2.64] ;  /* 0x0000000402007981 */ /* 0x000ee8000c1e1900 */
[----:B-1----:R-:W3:Y:S02]  /*1980*/  LDG.E R13, desc[UR4][R4.64] ;  /* 0x00000004040d7981 */ /* 0x002ee4000c1e1900 */
[----:B---3--:R-:W-:-:S05]  /*1990*/  IADD3 R13, PT, PT, R0, R13, RZ ;  /* 0x0000000d000d7210 */ /* 0x008fca0007ffe0ff */
[----:B------:R-:W-:Y:S04]  /*19a0*/  STG.E desc[UR4][R6.64], R13 ;  /* 0x0000000d06007986 */ /* 0x000fe8000c101904 */
[----:B------:R-:W3:Y:S04]  /*19b0*/  LDG.E R0, desc[UR4][R2.64] ;  /* 0x0000000402007981 */ /* 0x000ee8000c1e1900 */
[----:B--2---:R-:W3:Y:S02]  /*19c0*/  LDG.E R15, desc[UR4][R4.64] ;  /* 0x00000004040f7981 */ /* 0x004ee4000c1e1900 */
[----:B---3--:R-:W-:-:S05]  /*19d0*/  IADD3 R15, PT, PT, R0, R15, RZ ;  /* 0x0000000f000f7210 */ /* 0x008fca0007ffe0ff */
[----:B------:R-:W-:Y:S01]  /*19e0*/  STG.E desc[UR4][R6.64], R15 ;  /* 0x0000000f06007986 */ /* 0x000fe2000c101904 */
[----:B------:R-:W-:Y:S05]  /*19f0*/  EXIT ;  /* 0x000000000000794d */ /* 0x000fea0003800000 */
.L_x_0:
[----:B------:R-:W-:-:S00]  /*1a00*/  BRA `(.L_x_0) ;  /* 0xfffffffc00fc7947 */ /* 0x000fc0000383ffff */
[----:B------:R-:W-:-:S00]  /*1a10*/  NOP ;  /* 0x0000000000007918 */ /* 0x000fc00000000000 */
        /* <DEDUP_REMOVED lines=14> */
.L_x_1:


//--------------------- .nv.shared.reserved.0     --------------------------
	.section	.nv.shared.reserved.0,"aw",@nobits
	.weak		__nv_reservedSMEM_offset_0_alias
	.size		__nv_reservedSMEM_offset_0_alias, 0, 64
	.other		__nv_reservedSMEM_offset_0_alias,@"STO_CUDA_RESERVED_SHARED STV_DEFAULT"
__nv_reservedSMEM_offset_0_alias:
	.zero		0
	.zero		64


//--------------------- .nv.constant0._Z9vectorAddPiS_S_i --------------------------
	.section	.nv.constant0._Z9vectorAddPiS_S_i,"a",@progbits
	.sectionflags	@""
	.align	4
.nv.constant0._Z9vectorAddPiS_S_i:
	.zero		924


//--------------------- SYMBOLS --------------------------

	.type		.nv.reservedSmem.offset0,@object
	.size		.nv.reservedSmem.offset0,0x4
